	.headerflags	@"EF_CUDA_TEXMODE_UNIFIED EF_CUDA_64BIT_ADDRESS EF_CUDA_ACCELERATORS EF_CUDA_SM90 EF_CUDA_VIRTUAL_SM(EF_CUDA_SM90)"
	.elftype	@"ET_EXEC"


//--------------------- .nv.info                  --------------------------
	.section	.nv.info,"",@"SHT_CUDA_INFO"
	.align	4


	//----- nvinfo : EIATTR_REGCOUNT
	.align		4
        /*0000*/ 	.byte	0x04, 0x2f
        /*0002*/ 	.short	(.L_3 - .L_2)
	.align		4
.L_2:
        /*0004*/ 	.word	index@(triton_poi_fused__native_batch_norm_legit_no_training_36)
        /*0008*/ 	.word	0x0000001a


	//----- nvinfo : EIATTR_MIN_STACK_SIZE
	.align		4
.L_3:
        /*000c*/ 	.byte	0x04, 0x12
        /*000e*/ 	.short	(.L_5 - .L_4)
	.align		4
.L_4:
        /*0010*/ 	.word	index@(triton_poi_fused__native_batch_norm_legit_no_training_36)
        /*0014*/ 	.word	0x00000000


	//----- nvinfo : EIATTR_FRAME_SIZE
	.align		4
.L_5:
        /*0018*/ 	.byte	0x04, 0x11
        /*001a*/ 	.short	(.L_7 - .L_6)
	.align		4
.L_6:
        /*001c*/ 	.word	index@(triton_poi_fused__native_batch_norm_legit_no_training_36)
        /*0020*/ 	.word	0x00000000


	//----- nvinfo : EIATTR_MIN_STACK_SIZE
	.align		4
.L_7:
        /*0024*/ 	.byte	0x04, 0x12
        /*0026*/ 	.short	(.L_9 - .L_8)
	.align		4
.L_8:
        /*0028*/ 	.word	index@(triton_poi_fused__native_batch_norm_legit_no_training_36)
        /*002c*/ 	.word	0x00000000
.L_9:


//--------------------- .nv.info.triton_poi_fused__native_batch_norm_legit_no_training_36 --------------------------
	.section	.nv.info.triton_poi_fused__native_batch_norm_legit_no_training_36,"",@"SHT_CUDA_INFO"
	.sectionflags	@""
	.align	4


	//----- nvinfo : EIATTR_CUDA_API_VERSION
	.align		4
        /*0000*/ 	.byte	0x04, 0x37
        /*0002*/ 	.short	(.L_11 - .L_10)
.L_10:
        /*0004*/ 	.word	0x0000007c


	//----- nvinfo : EIATTR_KPARAM_INFO
	.align		4
.L_11:
        /*0008*/ 	.byte	0x04, 0x17
        /*000a*/ 	.short	(.L_13 - .L_12)
.L_12:
        /*000c*/ 	.word	0x00000000
        /*0010*/ 	.short	0x0007
        /*0012*/ 	.short	0x0034
        /*0014*/ 	.byte	0x00, 0xf0, 0x11, 0x00


	//----- nvinfo : EIATTR_KPARAM_INFO
	.align		4
.L_13:
        /*0018*/ 	.byte	0x04, 0x17
        /*001a*/ 	.short	(.L_15 - .L_14)
.L_14:
        /*001c*/ 	.word	0x00000000
        /*0020*/ 	.short	0x0006
        /*0022*/ 	.short	0x0030
        /*0024*/ 	.byte	0x00, 0xf0, 0x11, 0x00


	//----- nvinfo : EIATTR_KPARAM_INFO
	.align		4
.L_15:
        /*0028*/ 	.byte	0x04, 0x17
        /*002a*/ 	.short	(.L_17 - .L_16)
.L_16:
        /*002c*/ 	.word	0x00000000
        /*0030*/ 	.short	0x0005
        /*0032*/ 	.short	0x0028
        /*0034*/ 	.byte	0x00, 0xf4, 0x21, 0x00


	//----- nvinfo : EIATTR_KPARAM_INFO
	.align		4
.L_17:
        /*0038*/ 	.byte	0x04, 0x17
        /*003a*/ 	.short	(.L_19 - .L_18)
.L_18:
        /*003c*/ 	.word	0x00000000
        /*0040*/ 	.short	0x0004
        /*0042*/ 	.short	0x0020
        /*0044*/ 	.byte	0x00, 0xf4, 0x21, 0x00


	//----- nvinfo : EIATTR_KPARAM_INFO
	.align		4
.L_19:
        /*0048*/ 	.byte	0x04, 0x17
        /*004a*/ 	.short	(.L_21 - .L_20)
.L_20:
        /*004c*/ 	.word	0x00000000
        /*0050*/ 	.short	0x0003
        /*0052*/ 	.short	0x0018
        /*0054*/ 	.byte	0x00, 0xf4, 0x21, 0x00


	//----- nvinfo : EIATTR_KPARAM_INFO
	.align		4
.L_21:
        /*0058*/ 	.byte	0x04, 0x17
        /*005a*/ 	.short	(.L_23 - .L_22)
.L_22:
        /*005c*/ 	.word	0x00000000
        /*0060*/ 	.short	0x0002
        /*0062*/ 	.short	0x0010
        /*0064*/ 	.byte	0x00, 0xf4, 0x21, 0x00


	//----- nvinfo : EIATTR_KPARAM_INFO
	.align		4
.L_23:
        /*0068*/ 	.byte	0x04, 0x17
        /*006a*/ 	.short	(.L_25 - .L_24)
.L_24:
        /*006c*/ 	.word	0x00000000
        /*0070*/ 	.short	0x0001
        /*0072*/ 	.short	0x0008
        /*0074*/ 	.byte	0x00, 0xf4, 0x21, 0x00


	//----- nvinfo : EIATTR_KPARAM_INFO
	.align		4
.L_25:
        /*0078*/ 	.byte	0x04, 0x17
        /*007a*/ 	.short	(.L_27 - .L_26)
.L_26:
        /*007c*/ 	.word	0x00000000
        /*0080*/ 	.short	0x0000
        /*0082*/ 	.short	0x0000
        /*0084*/ 	.byte	0x00, 0xf4, 0x21, 0x00


	//----- nvinfo : EIATTR_SPARSE_MMA_MASK
	.align		4
.L_27:
        /*0088*/ 	.byte	0x03, 0x50
        /*008a*/ 	.short	0x0000


	//----- nvinfo : EIATTR_MAXREG_COUNT
	.align		4
        /*008c*/ 	.byte	0x03, 0x1b
        /*008e*/ 	.short	0x00ff


	//----- nvinfo : EIATTR_EXIT_INSTR_OFFSETS
	.align		4
        /*0090*/ 	.byte	0x04, 0x1c
        /*0092*/ 	.short	(.L_29 - .L_28)


	//   ....[0]....
.L_28:
        /*0094*/ 	.word	0x000005e0


	//   ....[1]....
        /*0098*/ 	.word	0x00000650


	//----- nvinfo : EIATTR_REQNTID
	.align		4
.L_29:
        /*009c*/ 	.byte	0x04, 0x10
        /*009e*/ 	.short	(.L_31 - .L_30)
.L_30:
        /*00a0*/ 	.word	0x00000080
        /*00a4*/ 	.word	0x00000001
        /*00a8*/ 	.word	0x00000001


	//----- nvinfo : EIATTR_CBANK_PARAM_SIZE
	.align		4
.L_31:
        /*00ac*/ 	.byte	0x03, 0x19
        /*00ae*/ 	.short	0x0038


	//----- nvinfo : EIATTR_PARAM_CBANK
	.align		4
        /*00b0*/ 	.byte	0x04, 0x0a
        /*00b2*/ 	.short	(.L_33 - .L_32)
	.align		4
.L_32:
        /*00b4*/ 	.word	index@(.nv.constant0.triton_poi_fused__native_batch_norm_legit_no_training_36)
        /*00b8*/ 	.short	0x0210
        /*00ba*/ 	.short	0x0038


	//----- nvinfo : EIATTR_SW_WAR
	.align		4
.L_33:
        /*00bc*/ 	.byte	0x04, 0x36
        /*00be*/ 	.short	(.L_35 - .L_34)
.L_34:
        /*00c0*/ 	.word	0x00000008
.L_35:


//--------------------- .nv.callgraph             --------------------------
	.section	.nv.callgraph,"",@"SHT_CUDA_CALLGRAPH"
	.align	4
	.sectionentsize	8
	.align		4
        /*0000*/ 	.word	0x00000000
	.align		4
        /*0004*/ 	.word	0xffffffff
	.align		4
        /*0008*/ 	.word	0x00000000
	.align		4
        /*000c*/ 	.word	0xfffffffe
	.align		4
        /*0010*/ 	.word	0x00000000
	.align		4
        /*0014*/ 	.word	0xfffffffd
	.align		4
        /*0018*/ 	.word	0x00000000
	.align		4
        /*001c*/ 	.word	0xfffffffc


//--------------------- .nv.constant4             --------------------------
	.section	.nv.constant4,"a",@progbits
	.align	8
	.align		8
.nv.constant4:
        /*0000*/ 	.dword	_$_str
	.align		8
        /*0008*/ 	.dword	_$_str_$_2


//--------------------- .text.triton_poi_fused__native_batch_norm_legit_no_training_36 --------------------------
	.section	.text.triton_poi_fused__native_batch_norm_legit_no_training_36,"ax",@progbits
	.sectionflags	@"SHF_BARRIERS=1"
	.align	128
        .global         triton_poi_fused__native_batch_norm_legit_no_training_36
        .type           triton_poi_fused__native_batch_norm_legit_no_training_36,@function
        .size           triton_poi_fused__native_batch_norm_legit_no_training_36,(.L_x_1 - triton_poi_fused__native_batch_norm_legit_no_training_36)
        .other          triton_poi_fused__native_batch_norm_legit_no_training_36,@"STO_CUDA_ENTRY STV_DEFAULT"
triton_poi_fused__native_batch_norm_legit_no_training_36:
.text.triton_poi_fused__native_batch_norm_legit_no_training_36:
[----:B------:R-:W0:Y:S01]  /*0000*/  LDC R1, c[0x0][0x28] ;  /* 0x00000a00ff017b82 */ /* 0x000e220000000800 */
[----:B------:R-:W1:Y:S07]  /*0010*/  S2R R10, SR_CTAID.Y ;  /* 0x00000000000a7919 */ /* 0x000e6e0000002600 */
[----:B------:R-:W2:Y:S01]  /*0020*/  LDC.64 R6, c[0x0][0x220] ;  /* 0x00008800ff067b82 */ /* 0x000ea20000000a00 */
[----:B------:R-:W-:Y:S01]  /*0030*/  ULDC.64 UR6, c[0x0][0x208] ;  /* 0x0000820000067ab9 */ /* 0x000fe20000000a00 */
[----:B------:R-:W3:Y:S01]  /*0040*/  S2R R0, SR_TID.X ;  /* 0x0000000000007919 */ /* 0x000ee20000002100 */
[----:B------:R-:W4:Y:S05]  /*0050*/  S2R R14, SR_CTAID.X ;  /* 0x00000000000e7919 */ /* 0x000f2a0000002500 */
[----:B------:R-:W5:Y:S08]  /*0060*/  LDC.64 R4, c[0x0][0x210] ;  /* 0x00008400ff047b82 */ /* 0x000f700000000a00 */
[----:B------:R-:W4:Y:S01]  /*0070*/  LDC.64 R18, c[0x0][0x218] ;  /* 0x00008600ff127b82 */ /* 0x000f220000000a00 */
[----:B-1----:R-:W-:-:S02]  /*0080*/  IMAD.SHL.U32 R10, R10, 0x8, RZ ;  /* 0x000000080a0a7824 */ /* 0x002fc400078e00ff */
[----:B---3--:R-:W-:-:S05]  /*0090*/  IMAD.SHL.U32 R15, R0, 0x2, RZ ;  /* 0x00000002000f7824 */ /* 0x008fca00078e00ff */
[----:B------:R-:W-:-:S04]  /*00a0*/  LOP3.LUT R8, R10, 0x6, R15, 0xf8, !PT ;  /* 0x000000060a087812 */ /* 0x000fc800078ef80f */
[----:B------:R-:W-:Y:S02]  /*00b0*/  SHF.R.S32.HI R3, RZ, 0x1f, R8 ;  /* 0x0000001fff037819 */ /* 0x000fe40000011408 */
[----:B------:R-:W-:Y:S02]  /*00c0*/  ISETP.GE.AND P1, PT, R8, 0x200, PT ;  /* 0x000002000800780c */ /* 0x000fe40003f26270 */
[----:B------:R-:W-:Y:S02]  /*00d0*/  LEA.HI R9, R3, R8, RZ, 0x7 ;  /* 0x0000000803097211 */ /* 0x000fe400078f38ff */
[----:B------:R-:W-:Y:S02]  /*00e0*/  CS2R R2, SRZ ;  /* 0x0000000000027805 */ /* 0x000fe4000001ff00 */
[----:B------:R-:W-:-:S05]  /*00f0*/  LOP3.LUT R17, R9, 0xffffff80, RZ, 0xc0, !PT ;  /* 0xffffff8009117812 */ /* 0x000fca00078ec0ff */
[----:B------:R-:W-:-:S04]  /*0100*/  IMAD.IADD R17, R8, 0x1, -R17 ;  /* 0x0000000108117824 */ /* 0x000fc800078e0a11 */
[----:B--2---:R-:W-:-:S05]  /*0110*/  IMAD.WIDE R6, R17, 0x4, R6 ;  /* 0x0000000411067825 */ /* 0x004fca00078e0206 */
[----:B------:R1:W2:Y:S01]  /*0120*/  @!P1 LDG.E.EL.64 R2, desc[UR6][R6.64] ;  /* 0x0000000606029981 */ /* 0x0002a2000c2e1b00 */
[----:B------:R-:W-:Y:S01]  /*0130*/  SHF.R.U32.HI R11, RZ, 0x2, R0 ;  /* 0x00000002ff0b7819 */ /* 0x000fe20000011600 */
[----:B----4-:R-:W-:Y:S01]  /*0140*/  IMAD.SHL.U32 R14, R14, 0x20, RZ ;  /* 0x000000200e0e7824 */ /* 0x010fe200078e00ff */
[----:B------:R-:W-:Y:S01]  /*0150*/  SHF.R.S32.HI R9, RZ, 0x7, R9 ;  /* 0x00000007ff097819 */ /* 0x000fe20000011409 */
[----:B0-----:R-:W-:Y:S01]  /*0160*/  IMAD.WIDE R18, R17, 0x4, R18 ;  /* 0x0000000411127825 */ /* 0x001fe200078e0212 */
[----:B------:R-:W-:-:S04]  /*0170*/  SGXT.U32 R11, R11, 0x5 ;  /* 0x000000050b0b781a */ /* 0x000fc80000000000 */
[----:B------:R-:W-:Y:S02]  /*0180*/  LOP3.LUT R12, R14, R11, RZ, 0xfc, !PT ;  /* 0x0000000b0e0c7212 */ /* 0x000fe400078efcff */
[----:B-1----:R-:W-:Y:S02]  /*0190*/  CS2R R6, SRZ ;  /* 0x0000000000067805 */ /* 0x002fe4000001ff00 */
[C---:B------:R-:W-:Y:S01]  /*01a0*/  ISETP.GE.AND P0, PT, R12.reuse, 0x1e, PT ;  /* 0x0000001e0c00780c */ /* 0x040fe20003f06270 */
[----:B------:R-:W-:-:S03]  /*01b0*/  IMAD R12, R12, 0x80, R17 ;  /* 0x000000800c0c7824 */ /* 0x000fc600078e0211 */
[----:B------:R-:W3:Y:S01]  /*01c0*/  @!P1 LDG.E.EL.64 R6, desc[UR6][R18.64] ;  /* 0x0000000612069981 */ /* 0x000ee2000c2e1b00 */
[----:B------:R-:W-:Y:S01]  /*01d0*/  ISETP.LT.AND P0, PT, R8, 0x200, !P0 ;  /* 0x000002000800780c */ /* 0x000fe20004701270 */
[----:B------:R-:W-:Y:S02]  /*01e0*/  IMAD R21, R9, 0xf00, R12 ;  /* 0x00000f0009157824 */ /* 0x000fe400078e020c */
[----:B------:R-:W0:Y:S02]  /*01f0*/  LDC.64 R12, c[0x0][0x228] ;  /* 0x00008a00ff0c7b82 */ /* 0x000e240000000a00 */
[----:B-----5:R-:W-:Y:S01]  /*0200*/  IMAD.WIDE R20, R21, 0x4, R4 ;  /* 0x0000000415147825 */ /* 0x020fe200078e0204 */
[----:B------:R-:W-:-:S05]  /*0210*/  CS2R R4, SRZ ;  /* 0x0000000000047805 */ /* 0x000fca000001ff00 */
[----:B------:R-:W1:Y:S02]  /*0220*/  LDC.64 R8, c[0x0][0x230] ;  /* 0x00008c00ff087b82 */ /* 0x000e640000000a00 */
[----:B------:R-:W3:Y:S01]  /*0230*/  @P0 LDG.E.EL.64 R4, desc[UR6][R20.64] ;  /* 0x0000000614040981 */ /* 0x000ee2000c2e1b00 */
[----:B0-----:R-:W-:Y:S01]  /*0240*/  IMAD.WIDE R22, R17, 0x4, R12 ;  /* 0x0000000411167825 */ /* 0x001fe200078e020c */
[----:B------:R-:W-:-:S03]  /*0250*/  CS2R R12, SRZ ;  /* 0x00000000000c7805 */ /* 0x000fc6000001ff00 */
[----:B-1----:R-:W-:Y:S01]  /*0260*/  IMAD.WIDE R16, R17, 0x4, R8 ;  /* 0x0000000411107825 */ /* 0x002fe200078e0208 */
[----:B------:R-:W-:-:S04]  /*0270*/  CS2R R8, SRZ ;  /* 0x0000000000087805 */ /* 0x000fc8000001ff00 */
[----:B------:R0:W4:Y:S04]  /*0280*/  @!P1 LDG.E.EL.64 R12, desc[UR6][R16.64] ;  /* 0x00000006100c9981 */ /* 0x000128000c2e1b00 */
[----:B------:R-:W4:Y:S01]  /*0290*/  @!P1 LDG.E.EL.64 R8, desc[UR6][R22.64] ;  /* 0x0000000616089981 */ /* 0x000f22000c2e1b00 */
[----:B------:R-:W1:Y:S01]  /*02a0*/  S2UR UR5, SR_CgaCtaId ;  /* 0x00000000000579c3 */ /* 0x000e620000008800 */
[----:B------:R-:W-:Y:S02]  /*02b0*/  LOP3.LUT R14, R14, 0x1e, R15, 0xf8, !PT ;  /* 0x0000001e0e0e7812 */ /* 0x000fe400078ef80f */
[----:B0-----:R-:W-:Y:S01]  /*02c0*/  SHF.R.U32.HI R16, RZ, 0x4, R0 ;  /* 0x00000004ff107819 */ /* 0x001fe20000011600 */
[----:B------:R-:W-:Y:S01]  /*02d0*/  IMAD.MOV.U32 R15, RZ, RZ, 0x3e800000 ;  /* 0x3e800000ff0f7424 */ /* 0x000fe200078e00ff */
[----:B------:R-:W-:-:S02]  /*02e0*/  UMOV UR4, 0x400 ;  /* 0x0000040000047882 */ /* 0x000fc40000000000 */
[----:B-1----:R-:W-:Y:S01]  /*02f0*/  UPRMT UR4, UR5, 0x654, UR4 ;  /* 0x0000065405047896 */ /* 0x002fe20008000004 */
[----:B--2---:R-:W-:Y:S01]  /*0300*/  FADD R3, R3, 9.9999997473787516356e-06 ;  /* 0x3727c5ac03037421 */ /* 0x004fe20000000000 */
[----:B------:R-:W-:-:S03]  /*0310*/  FADD R2, R2, 9.9999997473787516356e-06 ;  /* 0x3727c5ac02027421 */ /* 0x000fc60000000000 */
[----:B------:R-:W0:Y:S08]  /*0320*/  MUFU.SQRT R18, R3 ;  /* 0x0000000300127308 */ /* 0x000e300000002000 */
[----:B------:R-:W1:Y:S01]  /*0330*/  MUFU.SQRT R20, R2 ;  /* 0x0000000200147308 */ /* 0x000e620000002000 */
[C---:B0-----:R-:W-:Y:S02]  /*0340*/  FSETP.GT.AND P1, PT, R18.reuse, 8.50705917302346158658e+37, PT ;  /* 0x7e8000001200780b */ /* 0x041fe40003f24000 */
[----:B------:R-:W-:-:S02]  /*0350*/  FSETP.GEU.AND P3, PT, R18, 1.175494350822287508e-38, PT ;  /* 0x008000001200780b */ /* 0x000fc40003f6e000 */
[C---:B-1----:R-:W-:Y:S02]  /*0360*/  FSETP.GT.AND P0, PT, R20.reuse, 8.50705917302346158658e+37, PT ;  /* 0x7e8000001400780b */ /* 0x042fe40003f04000 */
[----:B------:R-:W-:-:S07]  /*0370*/  FSETP.GEU.AND P2, PT, R20, 1.175494350822287508e-38, PT ;  /* 0x008000001400780b */ /* 0x000fce0003f4e000 */
[----:B------:R-:W-:-:S04]  /*0380*/  @P1 FMUL R18, R18, 0.25 ;  /* 0x3e80000012121820 */ /* 0x000fc80000400000 */
[----:B------:R-:W-:Y:S01]  /*0390*/  @!P3 FMUL R18, R18, 16777216 ;  /* 0x4b8000001212b820 */ /* 0x000fe20000400000 */
[----:B------:R-:W-:-:S04]  /*03a0*/  @P0 FMUL R20, R20, 0.25 ;  /* 0x3e80000014140820 */ /* 0x000fc80000400000 */
[----:B------:R-:W-:Y:S01]  /*03b0*/  @!P2 FMUL R20, R20, 16777216 ;  /* 0x4b8000001414a820 */ /* 0x000fe20000400000 */
[----:B------:R-:W-:Y:S01]  /*03c0*/  SGXT.U32 R3, R16, 0x3 ;  /* 0x000000031003781a */ /* 0x000fe20000000000 */
[----:B------:R-:W0:Y:S01]  /*03d0*/  MUFU.RCP R18, R18 ;  /* 0x0000001200127308 */ /* 0x000e220000001000 */
[----:B---3--:R-:W-:Y:S01]  /*03e0*/  FADD R5, -R7, R5 ;  /* 0x0000000507057221 */ /* 0x008fe20000000100 */
[----:B------:R-:W-:-:S06]  /*03f0*/  FSEL R7, R15, 1, P0 ;  /* 0x3f8000000f077808 */ /* 0x000fcc0000000000 */
[----:B------:R-:W1:Y:S01]  /*0400*/  MUFU.RCP R2, R20 ;  /* 0x0000001400027308 */ /* 0x000e620000001000 */
[----:B------:R-:W-:Y:S01]  /*0410*/  LOP3.LUT R3, R10, R3, RZ, 0xfc, !PT ;  /* 0x000000030a037212 */ /* 0x000fe200078efcff */
[----:B------:R-:W-:Y:S01]  /*0420*/  IMAD.SHL.U32 R10, R0, 0x40, RZ ;  /* 0x00000040000a7824 */ /* 0x000fe200078e00ff */
[----:B------:R-:W-:Y:S01]  /*0430*/  FSEL R15, R15, 1, P1 ;  /* 0x3f8000000f0f7808 */ /* 0x000fe20000800000 */
[----:B------:R-:W-:-:S03]  /*0440*/  @!P2 FMUL R7, R7, 16777216 ;  /* 0x4b8000000707a820 */ /* 0x000fc60000400000 */
[----:B------:R-:W-:Y:S01]  /*0450*/  LOP3.LUT R10, R10, 0xc0, RZ, 0xc0, !PT ;  /* 0x000000c00a0a7812 */ /* 0x000fe200078ec0ff */
[----:B------:R-:W-:Y:S01]  /*0460*/  @!P3 FMUL R15, R15, 16777216 ;  /* 0x4b8000000f0fb820 */ /* 0x000fe20000400000 */
[----:B------:R-:W-:Y:S02]  /*0470*/  FADD R4, -R6, R4 ;  /* 0x0000000406047221 */ /* 0x000fe40000000100 */
[----:B------:R-:W-:Y:S01]  /*0480*/  LOP3.LUT R6, R10, 0x20, RZ, 0xfc, !PT ;  /* 0x000000200a067812 */ /* 0x000fe200078efcff */
[----:B0-----:R-:W-:Y:S01]  /*0490*/  FMUL R18, R18, R15 ;  /* 0x0000000f12127220 */ /* 0x001fe20000400000 */
[----:B------:R-:W-:Y:S01]  /*04a0*/  LOP3.LUT R11, R10, R11, RZ, 0xfc, !PT ;  /* 0x0000000b0a0b7212 */ /* 0x000fe200078efcff */
[----:B-1----:R-:W-:Y:S01]  /*04b0*/  FMUL R7, R2, R7 ;  /* 0x0000000702077220 */ /* 0x002fe20000400000 */
[----:B------:R-:W-:Y:S01]  /*04c0*/  LEA.HI R10, R10, UR4, RZ, 0x1d ;  /* 0x000000040a0a7c11 */ /* 0x000fe2000f8fe8ff */
[----:B------:R-:W-:Y:S01]  /*04d0*/  FMUL R18, R5, R18 ;  /* 0x0000001205127220 */ /* 0x000fe20000400000 */
[----:B------:R-:W-:Y:S01]  /*04e0*/  LEA.HI R6, R6, UR4, RZ, 0x1d ;  /* 0x0000000406067c11 */ /* 0x000fe2000f8fe8ff */
[----:B------:R-:W-:-:S02]  /*04f0*/  FMUL R7, R4, R7 ;  /* 0x0000000704077220 */ /* 0x000fc40000400000 */
[----:B------:R-:W-:Y:S02]  /*0500*/  IMAD R10, R11, 0x4, R10 ;  /* 0x000000040b0a7824 */ /* 0x000fe400078e020a */
[----:B----4-:R-:W-:Y:S01]  /*0510*/  FFMA R9, R18, R9, R13 ;  /* 0x0000000912097223 */ /* 0x010fe2000000000d */
[----:B------:R-:W-:Y:S01]  /*0520*/  FFMA R7, R7, R8, R12 ;  /* 0x0000000807077223 */ /* 0x000fe2000000000c */
[----:B------:R-:W-:-:S04]  /*0530*/  IMAD R6, R11, 0x4, R6 ;  /* 0x000000040b067824 */ /* 0x000fc800078e0206 */
[----:B------:R0:W-:Y:S04]  /*0540*/  STS [R10], R7 ;  /* 0x000000070a007388 */ /* 0x0001e80000000800 */
[----:B------:R0:W-:Y:S01]  /*0550*/  STS [R6+0x80], R9 ;  /* 0x0000800906007388 */ /* 0x0001e20000000800 */
[----:B------:R-:W-:Y:S01]  /*0560*/  BAR.SYNC.DEFER_BLOCKING 0x0 ;  /* 0x0000000000007b1d */ /* 0x000fe20000010000 */
[----:B------:R-:W-:Y:S02]  /*0570*/  ISETP.GE.AND P0, PT, R14, 0x1e, PT ;  /* 0x0000001e0e00780c */ /* 0x000fe40003f06270 */
[----:B------:R-:W-:Y:S02]  /*0580*/  SHF.R.U32.HI R2, RZ, 0x2, R0 ;  /* 0x00000002ff027819 */ /* 0x000fe40000011600 */
[----:B------:R-:W-:Y:S01]  /*0590*/  ISETP.LT.AND P0, PT, R3, 0x200, !P0 ;  /* 0x000002000300780c */ /* 0x000fe20004701270 */
[----:B------:R-:W-:Y:S01]  /*05a0*/  IMAD.SHL.U32 R0, R0, 0x8, RZ ;  /* 0x0000000800007824 */ /* 0x000fe200078e00ff */
[----:B------:R-:W-:-:S04]  /*05b0*/  LOP3.LUT R2, R2, 0x1c, RZ, 0xc0, !PT ;  /* 0x0000001c02027812 */ /* 0x000fc800078ec0ff */
[----:B------:R-:W-:-:S04]  /*05c0*/  LOP3.LUT R5, R0, 0x3f8, RZ, 0xc0, !PT ;  /* 0x000003f800057812 */ /* 0x000fc800078ec0ff */
[----:B------:R-:W-:-:S03]  /*05d0*/  IADD3 R0, R5, UR4, R2 ;  /* 0x0000000405007c10 */ /* 0x000fc6000fffe002 */
[----:B0-----:R-:W-:Y:S05]  /*05e0*/  @!P0 EXIT ;  /* 0x000000000000894d */ /* 0x001fea0003800000 */
[----:B------:R-:W-:Y:S01]  /*05f0*/  LDS R6, [R0] ;  /* 0x0000000000067984 */ /* 0x000fe20000000800 */
[----:B------:R-:W0:Y:S01]  /*0600*/  LDC.64 R4, c[0x0][0x238] ;  /* 0x00008e00ff047b82 */ /* 0x000e220000000a00 */
[----:B------:R-:W-:Y:S02]  /*0610*/  IMAD R3, R3, 0x1e, R14 ;  /* 0x0000001e03037824 */ /* 0x000fe400078e020e */
[----:B------:R-:W1:Y:S02]  /*0620*/  LDS R7, [R0+0x4] ;  /* 0x0000040000077984 */ /* 0x000e640000000800 */
[----:B0-----:R-:W-:-:S05]  /*0630*/  IMAD.WIDE R2, R3, 0x4, R4 ;  /* 0x0000000403027825 */ /* 0x001fca00078e0204 */
[----:B-1----:R-:W-:Y:S01]  /*0640*/  STG.E.64 desc[UR6][R2.64], R6 ;  /* 0x0000000602007986 */ /* 0x002fe2000c101b06 */
[----:B------:R-:W-:Y:S05]  /*0650*/  EXIT ;  /* 0x000000000000794d */ /* 0x000fea0003800000 */
.L_x_0:
[----:B------:R-:W-:-:S00]  /*0660*/  BRA `(.L_x_0) ;  /* 0xfffffffc00fc7947 */ /* 0x000fc0000383ffff */
[----:B------:R-:W-:-:S00]  /*0670*/  NOP ;  /* 0x0000000000007918 */ /* 0x000fc00000000000 */
        /* <DEDUP_REMOVED lines=8> */
.L_x_1:


//--------------------- .nv.global.init           --------------------------
	.section	.nv.global.init,"aw",@progbits
.nv.global.init:
	.type		_$_str,@object
	.size		_$_str,(_$_str_$_2 - _$_str)
_$_str:
        /*0000*/ 	.byte	0x5f, 0x5f, 0x43, 0x55, 0x44, 0x41, 0x5f, 0x46, 0x54, 0x5a, 0x00
	.type		_$_str_$_2,@object
	.size		_$_str_$_2,(.L_1 - _$_str_$_2)
_$_str_$_2:
        /*000b*/ 	.byte	0x5f, 0x5f, 0x43, 0x55, 0x44, 0x41, 0x5f, 0x50, 0x52, 0x45, 0x43, 0x5f, 0x53, 0x51, 0x52, 0x54
        /*001b*/ 	.byte	0x00
.L_1:


//--------------------- .nv.shared.triton_poi_fused__native_batch_norm_legit_no_training_36 --------------------------
	.section	.nv.shared.triton_poi_fused__native_batch_norm_legit_no_training_36,"aw",@nobits
	.sectionflags	@""
	.align	16
	.zero		1024


//--------------------- .nv.constant0.triton_poi_fused__native_batch_norm_legit_no_training_36 --------------------------
	.section	.nv.constant0.triton_poi_fused__native_batch_norm_legit_no_training_36,"a",@progbits
	.sectionflags	@""
	.align	4
.nv.constant0.triton_poi_fused__native_batch_norm_legit_no_training_36:
	.zero		584
